	.headerflags	@"EF_CUDA_TEXMODE_UNIFIED EF_CUDA_64BIT_ADDRESS EF_CUDA_ACCELERATORS EF_CUDA_SM90 EF_CUDA_VIRTUAL_SM(EF_CUDA_SM90)"
	.elftype	@"ET_EXEC"


//--------------------- .nv.info                  --------------------------
	.section	.nv.info,"",@"SHT_CUDA_INFO"
	.align	4


	//----- nvinfo : EIATTR_REGCOUNT
	.align		4
        /*0000*/ 	.byte	0x04, 0x2f
        /*0002*/ 	.short	(.L_2 - .L_1)
	.align		4
.L_1:
        /*0004*/ 	.word	index@(triton_per_fused_abs_add_mean_mse_loss_mul_pow_rsub_sigmoid_sub_0)
        /*0008*/ 	.word	0x0000001e


	//----- nvinfo : EIATTR_MIN_STACK_SIZE
	.align		4
.L_2:
        /*000c*/ 	.byte	0x04, 0x12
        /*000e*/ 	.short	(.L_4 - .L_3)
	.align		4
.L_3:
        /*0010*/ 	.word	index@(triton_per_fused_abs_add_mean_mse_loss_mul_pow_rsub_sigmoid_sub_0)
        /*0014*/ 	.word	0x00000000


	//----- nvinfo : EIATTR_FRAME_SIZE
	.align		4
.L_4:
        /*0018*/ 	.byte	0x04, 0x11
        /*001a*/ 	.short	(.L_6 - .L_5)
	.align		4
.L_5:
        /*001c*/ 	.word	index@(triton_per_fused_abs_add_mean_mse_loss_mul_pow_rsub_sigmoid_sub_0)
        /*0020*/ 	.word	0x00000000


	//----- nvinfo : EIATTR_MIN_STACK_SIZE
	.align		4
.L_6:
        /*0024*/ 	.byte	0x04, 0x12
        /*0026*/ 	.short	(.L_8 - .L_7)
	.align		4
.L_7:
        /*0028*/ 	.word	index@(triton_per_fused_abs_add_mean_mse_loss_mul_pow_rsub_sigmoid_sub_0)
        /*002c*/ 	.word	0x00000000
.L_8:


//--------------------- .nv.info.triton_per_fused_abs_add_mean_mse_loss_mul_pow_rsub_sigmoid_sub_0 --------------------------
	.section	.nv.info.triton_per_fused_abs_add_mean_mse_loss_mul_pow_rsub_sigmoid_sub_0,"",@"SHT_CUDA_INFO"
	.sectionflags	@""
	.align	4


	//----- nvinfo : EIATTR_CUDA_API_VERSION
	.align		4
        /*0000*/ 	.byte	0x04, 0x37
        /*0002*/ 	.short	(.L_10 - .L_9)
.L_9:
        /*0004*/ 	.word	0x0000007c


	//----- nvinfo : EIATTR_KPARAM_INFO
	.align		4
.L_10:
        /*0008*/ 	.byte	0x04, 0x17
        /*000a*/ 	.short	(.L_12 - .L_11)
.L_11:
        /*000c*/ 	.word	0x00000000
        /*0010*/ 	.short	0x0003
        /*0012*/ 	.short	0x0018
        /*0014*/ 	.byte	0x00, 0xf0, 0x11, 0x00


	//----- nvinfo : EIATTR_KPARAM_INFO
	.align		4
.L_12:
        /*0018*/ 	.byte	0x04, 0x17
        /*001a*/ 	.short	(.L_14 - .L_13)
.L_13:
        /*001c*/ 	.word	0x00000000
        /*0020*/ 	.short	0x0002
        /*0022*/ 	.short	0x0010
        /*0024*/ 	.byte	0x00, 0xf4, 0x21, 0x00


	//----- nvinfo : EIATTR_KPARAM_INFO
	.align		4
.L_14:
        /*0028*/ 	.byte	0x04, 0x17
        /*002a*/ 	.short	(.L_16 - .L_15)
.L_15:
        /*002c*/ 	.word	0x00000000
        /*0030*/ 	.short	0x0001
        /*0032*/ 	.short	0x0008
        /*0034*/ 	.byte	0x00, 0xf4, 0x21, 0x00


	//----- nvinfo : EIATTR_KPARAM_INFO
	.align		4
.L_16:
        /*0038*/ 	.byte	0x04, 0x17
        /*003a*/ 	.short	(.L_18 - .L_17)
.L_17:
        /*003c*/ 	.word	0x00000000
        /*0040*/ 	.short	0x0000
        /*0042*/ 	.short	0x0000
        /*0044*/ 	.byte	0x00, 0xf4, 0x21, 0x00


	//----- nvinfo : EIATTR_SPARSE_MMA_MASK
	.align		4
.L_18:
        /*0048*/ 	.byte	0x03, 0x50
        /*004a*/ 	.short	0x0000


	//----- nvinfo : EIATTR_MAXREG_COUNT
	.align		4
        /*004c*/ 	.byte	0x03, 0x1b
        /*004e*/ 	.short	0x00ff


	//----- nvinfo : EIATTR_COOP_GROUP_MASK_REGIDS
	.align		4
        /*0050*/ 	.byte	0x04, 0x29
        /*0052*/ 	.short	(.L_20 - .L_19)


	//   ....[0]....
.L_19:
        /*0054*/ 	.word	0xffffffff


	//   ....[1]....
        /*0058*/ 	.word	0xffffffff


	//   ....[2]....
        /*005c*/ 	.word	0xffffffff


	//   ....[3]....
        /*0060*/ 	.word	0xffffffff


	//   ....[4]....
        /*0064*/ 	.word	0xffffffff


	//   ....[5]....
        /*0068*/ 	.word	0xffffffff


	//----- nvinfo : EIATTR_COOP_GROUP_INSTR_OFFSETS
	.align		4
.L_20:
        /*006c*/ 	.byte	0x04, 0x28
        /*006e*/ 	.short	(.L_22 - .L_21)


	//   ....[0]....
.L_21:
        /*0070*/ 	.word	0x00001ac0


	//   ....[1]....
        /*0074*/ 	.word	0x00001b00


	//   ....[2]....
        /*0078*/ 	.word	0x00001b30


	//   ....[3]....
        /*007c*/ 	.word	0x00001b60


	//   ....[4]....
        /*0080*/ 	.word	0x00001b80


	//   ....[5]....
        /*0084*/ 	.word	0x00001bf0


	//----- nvinfo : EIATTR_EXIT_INSTR_OFFSETS
	.align		4
.L_22:
        /*0088*/ 	.byte	0x04, 0x1c
        /*008a*/ 	.short	(.L_24 - .L_23)


	//   ....[0]....
.L_23:
        /*008c*/ 	.word	0x00001c60


	//   ....[1]....
        /*0090*/ 	.word	0x00001cb0


	//----- nvinfo : EIATTR_REQNTID
	.align		4
.L_24:
        /*0094*/ 	.byte	0x04, 0x10
        /*0096*/ 	.short	(.L_26 - .L_25)
.L_25:
        /*0098*/ 	.word	0x00000040
        /*009c*/ 	.word	0x00000001
        /*00a0*/ 	.word	0x00000001


	//----- nvinfo : EIATTR_CRS_STACK_SIZE
	.align		4
.L_26:
        /*00a4*/ 	.byte	0x04, 0x1e
        /*00a6*/ 	.short	(.L_28 - .L_27)
.L_27:
        /*00a8*/ 	.word	0x00000000


	//----- nvinfo : EIATTR_CBANK_PARAM_SIZE
	.align		4
.L_28:
        /*00ac*/ 	.byte	0x03, 0x19
        /*00ae*/ 	.short	0x001c


	//----- nvinfo : EIATTR_PARAM_CBANK
	.align		4
        /*00b0*/ 	.byte	0x04, 0x0a
        /*00b2*/ 	.short	(.L_30 - .L_29)
	.align		4
.L_29:
        /*00b4*/ 	.word	index@(.nv.constant0.triton_per_fused_abs_add_mean_mse_loss_mul_pow_rsub_sigmoid_sub_0)
        /*00b8*/ 	.short	0x0210
        /*00ba*/ 	.short	0x001c


	//----- nvinfo : EIATTR_SW_WAR
	.align		4
.L_30:
        /*00bc*/ 	.byte	0x04, 0x36
        /*00be*/ 	.short	(.L_32 - .L_31)
.L_31:
        /*00c0*/ 	.word	0x00000008
.L_32:


//--------------------- .nv.callgraph             --------------------------
	.section	.nv.callgraph,"",@"SHT_CUDA_CALLGRAPH"
	.align	4
	.sectionentsize	8
	.align		4
        /*0000*/ 	.word	0x00000000
	.align		4
        /*0004*/ 	.word	0xffffffff
	.align		4
        /*0008*/ 	.word	0x00000000
	.align		4
        /*000c*/ 	.word	0xfffffffe
	.align		4
        /*0010*/ 	.word	0x00000000
	.align		4
        /*0014*/ 	.word	0xfffffffd
	.align		4
        /*0018*/ 	.word	0x00000000
	.align		4
        /*001c*/ 	.word	0xfffffffc


//--------------------- .nv.constant4             --------------------------
	.section	.nv.constant4,"a",@progbits
	.align	8
	.align		8
.nv.constant4:
        /*0000*/ 	.dword	_$_str


//--------------------- .text.triton_per_fused_abs_add_mean_mse_loss_mul_pow_rsub_sigmoid_sub_0 --------------------------
	.section	.text.triton_per_fused_abs_add_mean_mse_loss_mul_pow_rsub_sigmoid_sub_0,"ax",@progbits
	.sectionflags	@"SHF_BARRIERS=1"
	.align	128
        .global         triton_per_fused_abs_add_mean_mse_loss_mul_pow_rsub_sigmoid_sub_0
        .type           triton_per_fused_abs_add_mean_mse_loss_mul_pow_rsub_sigmoid_sub_0,@function
        .size           triton_per_fused_abs_add_mean_mse_loss_mul_pow_rsub_sigmoid_sub_0,(.L_x_9 - triton_per_fused_abs_add_mean_mse_loss_mul_pow_rsub_sigmoid_sub_0)
        .other          triton_per_fused_abs_add_mean_mse_loss_mul_pow_rsub_sigmoid_sub_0,@"STO_CUDA_ENTRY STV_DEFAULT"
triton_per_fused_abs_add_mean_mse_loss_mul_pow_rsub_sigmoid_sub_0:
.text.triton_per_fused_abs_add_mean_mse_loss_mul_pow_rsub_sigmoid_sub_0:
[----:B------:R-:W0:Y:S02]  /*0000*/  LDC R1, c[0x0][0x28] ;  /* 0x00000a00ff017b82 */ /* 0x000e240000000800 */
[----:B------:R-:W1:Y:S01]  /*0010*/  S2R R23, SR_TID.X ;  /* 0x0000000000177919 */ /* 0x000e620000002100 */
[----:B------:R-:W2:Y:S01]  /*0020*/  LDC.64 R8, c[0x0][0x218] ;  /* 0x00008600ff087b82 */ /* 0x000ea20000000a00 */
[----:B------:R-:W-:-:S07]  /*0030*/  ULDC.64 UR6, c[0x0][0x208] ;  /* 0x0000820000067ab9 */ /* 0x000fce0000000a00 */
[----:B------:R-:W3:Y:S01]  /*0040*/  LDC.64 R4, c[0x0][0x220] ;  /* 0x00008800ff047b82 */ /* 0x000ee20000000a00 */
[----:B-1----:R-:W-:-:S04]  /*0050*/  SHF.L.U32 R3, R23, 0x2, RZ ;  /* 0x0000000217037819 */ /* 0x002fc800000006ff */
[----:B------:R-:W-:-:S05]  /*0060*/  LOP3.LUT R7, R3, 0xfc, RZ, 0xc0, !PT ;  /* 0x000000fc03077812 */ /* 0x000fca00078ec0ff */
[----:B--2---:R-:W-:-:S06]  /*0070*/  IMAD.WIDE.U32 R8, R7, 0x4, R8 ;  /* 0x0000000407087825 */ /* 0x004fcc00078e0008 */
[----:B------:R-:W2:Y:S01]  /*0080*/  LDG.E.128 R8, desc[UR6][R8.64] ;  /* 0x0000000608087981 */ /* 0x000ea2000c1e1d00 */
[----:B---3--:R-:W-:-:S06]  /*0090*/  IMAD.WIDE.U32 R4, R7, 0x4, R4 ;  /* 0x0000000407047825 */ /* 0x008fcc00078e0004 */
[----:B------:R-:W3:Y:S01]  /*00a0*/  LDG.E.128 R4, desc[UR6][R4.64] ;  /* 0x0000000604047981 */ /* 0x000ee2000c1e1d00 */
[----:B------:R-:W-:Y:S01]  /*00b0*/  HFMA2.MMA R19, -RZ, RZ, 1.625, 0 ;  /* 0x3e800000ff137435 */ /* 0x000fe200000001ff */
[----:B------:R-:W-:Y:S01]  /*00c0*/  MOV R15, 0x3b18f0fe ;  /* 0x3b18f0fe000f7802 */ /* 0x000fe20000000f00 */
[----:B------:R-:W-:Y:S01]  /*00d0*/  BSSY B0, `(.L_x_0) ;  /* 0x00000a7000007945 */ /* 0x000fe20003800000 */
[----:B--2---:R-:W-:-:S04]  /*00e0*/  FADD R0, RZ, -R8 ;  /* 0x80000008ff007221 */ /* 0x004fc80000000000 */
[----:B------:R-:W-:-:S05]  /*00f0*/  FMUL R0, R0, 1.4426950216293334961 ;  /* 0x3fb8aa3b00007820 */ /* 0x000fca0000400000 */
[----:B------:R-:W-:-:S13]  /*0100*/  FSETP.GEU.AND P0, PT, R0, -126, PT ;  /* 0xc2fc00000000780b */ /* 0x000fda0003f0e000 */
[----:B------:R-:W-:-:S04]  /*0110*/  @!P0 FMUL R0, R0, 0.5 ;  /* 0x3f00000000008820 */ /* 0x000fc80000400000 */
[----:B------:R-:W1:Y:S02]  /*0120*/  MUFU.EX2 R2, R0 ;  /* 0x0000000000027308 */ /* 0x000e640000000800 */
[----:B-1----:R-:W-:-:S04]  /*0130*/  @!P0 FMUL R2, R2, R2 ;  /* 0x0000000202028220 */ /* 0x002fc80000400000 */
[----:B------:R-:W-:-:S05]  /*0140*/  FADD R12, R2, 1 ;  /* 0x3f800000020c7421 */ /* 0x000fca0000000000 */
[----:B------:R-:W-:-:S04]  /*0150*/  FSETP.GT.AND P0, PT, R12, 8.50705917302346158658e+37, PT ;  /* 0x7e8000000c00780b */ /* 0x000fc80003f04000 */
[----:B------:R-:W-:-:S09]  /*0160*/  FSEL R2, R19, 1, P0 ;  /* 0x3f80000013027808 */ /* 0x000fd20000000000 */
[----:B------:R-:W-:-:S04]  /*0170*/  @P0 FMUL R12, R12, 0.25 ;  /* 0x3e8000000c0c0820 */ /* 0x000fc80000400000 */
[----:B------:R-:W3:Y:S02]  /*0180*/  MUFU.RCP R13, R12 ;  /* 0x0000000c000d7308 */ /* 0x000ee40000001000 */
[----:B---3--:R-:W-:-:S04]  /*0190*/  FFMA R2, R13, -R2, R4 ;  /* 0x800000020d027223 */ /* 0x008fc80000000004 */
[----:B------:R-:W-:-:S05]  /*01a0*/  FADD.FTZ R16, |R2|, -RZ ;  /* 0x800000ff02107221 */ /* 0x000fca0000010200 */
[----:B------:R-:W-:-:S04]  /*01b0*/  LOP3.LUT R13, R16, 0x7fffff, RZ, 0xc0, !PT ;  /* 0x007fffff100d7812 */ /* 0x000fc800078ec0ff */
[----:B------:R-:W-:-:S04]  /*01c0*/  LOP3.LUT R13, R13, 0x3f800000, RZ, 0xfc, !PT ;  /* 0x3f8000000d0d7812 */ /* 0x000fc800078efcff */
[----:B------:R-:W-:-:S13]  /*01d0*/  FSETP.GT.AND P0, PT, R13, 1.4142135381698608398, PT ;  /* 0x3fb504f30d00780b */ /* 0x000fda0003f04000 */
[----:B------:R-:W-:-:S04]  /*01e0*/  @P0 FMUL R13, R13, 0.5 ;  /* 0x3f0000000d0d0820 */ /* 0x000fc80000400000 */
[C---:B------:R-:W-:Y:S01]  /*01f0*/  FADD R0, R13.reuse, 1 ;  /* 0x3f8000000d007421 */ /* 0x040fe20000000000 */
[----:B------:R-:W-:-:S04]  /*0200*/  FADD R17, R13, -1 ;  /* 0xbf8000000d117421 */ /* 0x000fc80000000000 */
[--C-:B------:R-:W-:Y:S01]  /*0210*/  FADD R21, R17, R17.reuse ;  /* 0x0000001111157221 */ /* 0x100fe20000000000 */
[----:B------:R-:W1:Y:S03]  /*0220*/  MUFU.RCP R0, R0 ;  /* 0x0000000000007308 */ /* 0x000e660000001000 */
[CC--:B-1----:R-:W-:Y:S01]  /*0230*/  FMUL R14, R0.reuse, R21.reuse ;  /* 0x00000015000e7220 */ /* 0x0c2fe20000400000 */
[----:B------:R-:W-:-:S03]  /*0240*/  FFMA R18, -R0, R21, R17 ;  /* 0x0000001500127223 */ /* 0x000fc60000000111 */
[----:B------:R-:W-:Y:S01]  /*0250*/  FMUL R12, R14, R14 ;  /* 0x0000000e0e0c7220 */ /* 0x000fe20000400000 */
[----:B------:R-:W-:-:S03]  /*0260*/  FADD R18, R18, R18 ;  /* 0x0000001212127221 */ /* 0x000fc60000000000 */
[----:B------:R-:W-:Y:S01]  /*0270*/  FFMA.FTZ R13, R12, R15, 0.01249298732727766037 ;  /* 0x3c4caf630c0d7423 */ /* 0x000fe2000001000f */
[----:B------:R-:W-:-:S03]  /*0280*/  FFMA.FTZ R17, R17, -R14, R18 ;  /* 0x8000000e11117223 */ /* 0x000fc60000010012 */
[----:B------:R-:W-:Y:S01]  /*0290*/  FFMA.FTZ R13, R12, R13, 0.083333469927310943604 ;  /* 0x3daaaabd0c0d7423 */ /* 0x000fe2000001000d */
[----:B------:R-:W-:-:S03]  /*02a0*/  FMUL.FTZ R17, R0, R17 ;  /* 0x0000001100117220 */ /* 0x000fc60000410000 */
[----:B------:R-:W-:Y:S01]  /*02b0*/  FMUL.FTZ R13, R12, R13 ;  /* 0x0000000d0c0d7220 */ /* 0x000fe20000410000 */
[----:B------:R-:W-:-:S03]  /*02c0*/  SHF.R.U32.HI R12, RZ, 0x17, R16 ;  /* 0x00000017ff0c7819 */ /* 0x000fc60000011610 */
[----:B------:R-:W-:Y:S01]  /*02d0*/  FMUL.FTZ R25, R14, R13 ;  /* 0x0000000d0e197220 */ /* 0x000fe20000410000 */
[----:B------:R-:W-:-:S03]  /*02e0*/  I2FP.F32.U32 R12, R12 ;  /* 0x0000000c000c7245 */ /* 0x000fc60000201000 */
[-C--:B------:R-:W-:Y:S02]  /*02f0*/  FFMA R13, R0, R21.reuse, R25 ;  /* 0x00000015000d7223 */ /* 0x080fe40000000019 */
[----:B------:R-:W-:Y:S02]  /*0300*/  FADD R12, R12, -127 ;  /* 0xc2fe00000c0c7421 */ /* 0x000fe40000000000 */
[----:B------:R-:W-:Y:S02]  /*0310*/  FFMA R14, R0, R21, -R13 ;  /* 0x00000015000e7223 */ /* 0x000fe4000000080d */
[----:B------:R-:W-:Y:S02]  /*0320*/  @P0 FADD R12, R12, 1 ;  /* 0x3f8000000c0c0421 */ /* 0x000fe40000000000 */
[----:B------:R-:W-:-:S04]  /*0330*/  FADD R14, R25, R14 ;  /* 0x0000000e190e7221 */ /* 0x000fc80000000000 */
[----:B------:R-:W-:Y:S01]  /*0340*/  FADD R18, R17, R14 ;  /* 0x0000000e11127221 */ /* 0x000fe20000000000 */
[C---:B------:R-:W-:Y:S01]  /*0350*/  FMUL.FTZ R17, R12.reuse, 0.693145751953125 ;  /* 0x3f3172000c117820 */ /* 0x040fe20000410000 */
[----:B------:R-:W-:Y:S01]  /*0360*/  FADD R14, RZ, -R9 ;  /* 0x80000009ff0e7221 */ /* 0x000fe20000000000 */
[----:B------:R-:W-:Y:S01]  /*0370*/  FMUL.FTZ R12, R12, 1.428606765330187045e-06 ;  /* 0x35bfbe8e0c0c7820 */ /* 0x000fe20000410000 */
[C---:B------:R-:W-:Y:S02]  /*0380*/  FADD R20, R13.reuse, R18 ;  /* 0x000000120d147221 */ /* 0x040fe40000000000 */
[----:B------:R-:W-:Y:S02]  /*0390*/  FMUL R14, R14, 1.4426950216293334961 ;  /* 0x3fb8aa3b0e0e7820 */ /* 0x000fe40000400000 */
[----:B------:R-:W-:Y:S01]  /*03a0*/  FADD R0, R20, R17 ;  /* 0x0000001114007221 */ /* 0x000fe20000000000 */
[----:B------:R-:W-:Y:S02]  /*03b0*/  FADD R13, R13, -R20 ;  /* 0x800000140d0d7221 */ /* 0x000fe40000000000 */
[----:B------:R-:W-:Y:S01]  /*03c0*/  FSETP.GEU.AND P0, PT, R14, -126, PT ;  /* 0xc2fc00000e00780b */ /* 0x000fe20003f0e000 */
[----:B------:R-:W-:Y:S01]  /*03d0*/  FADD R17, R17, -R0 ;  /* 0x8000000011117221 */ /* 0x000fe20000000000 */
[----:B------:R-:W-:-:S03]  /*03e0*/  FADD R13, R18, R13 ;  /* 0x0000000d120d7221 */ /* 0x000fc60000000000 */
[----:B------:R-:W-:-:S04]  /*03f0*/  FADD R20, R20, R17 ;  /* 0x0000001114147221 */ /* 0x000fc80000000000 */
[----:B------:R-:W-:-:S04]  /*0400*/  FADD R13, R13, R20 ;  /* 0x000000140d0d7221 */ /* 0x000fc80000000000 */
[----:B------:R-:W-:Y:S01]  /*0410*/  FADD R21, R12, R13 ;  /* 0x0000000d0c157221 */ /* 0x000fe20000000000 */
[----:B------:R-:W-:-:S03]  /*0420*/  @!P0 FMUL R14, R14, 0.5 ;  /* 0x3f0000000e0e8820 */ /* 0x000fc60000400000 */
[C---:B------:R-:W-:Y:S01]  /*0430*/  FADD R12, R0.reuse, R21 ;  /* 0x00000015000c7221 */ /* 0x040fe20000000000 */
[----:B------:R1:W2:Y:S03]  /*0440*/  MUFU.EX2 R13, R14 ;  /* 0x0000000e000d7308 */ /* 0x0002a60000000800 */
[----:B------:R-:W-:Y:S01]  /*0450*/  FADD R0, R0, -R12 ;  /* 0x8000000c00007221 */ /* 0x000fe20000000000 */
[----:B------:R-:W-:-:S03]  /*0460*/  FMUL.FTZ R17, R12, 1.5 ;  /* 0x3fc000000c117820 */ /* 0x000fc60000410000 */
[----:B------:R-:W-:Y:S01]  /*0470*/  FADD R0, R21, R0 ;  /* 0x0000000015007221 */ /* 0x000fe20000000000 */
[----:B------:R-:W-:Y:S01]  /*0480*/  FFMA.FTZ R21, R12, 1.5, -R17 ;  /* 0x3fc000000c157823 */ /* 0x000fe20000010811 */
[----:B-1----:R-:W-:-:S03]  /*0490*/  HFMA2.MMA R14, -RZ, RZ, 3.4921875, 0 ;  /* 0x42fc0000ff0e7435 */ /* 0x002fc600000001ff */
[----:B------:R-:W-:Y:S01]  /*04a0*/  FFMA.FTZ R0, R0, 1.5, R21 ;  /* 0x3fc0000000007823 */ /* 0x000fe20000010015 */
[----:B--2---:R-:W-:-:S03]  /*04b0*/  @!P0 FMUL R13, R13, R13 ;  /* 0x0000000d0d0d8220 */ /* 0x004fc60000400000 */
[----:B------:R-:W-:Y:S01]  /*04c0*/  FFMA.FTZ R0, RZ, R12, R0 ;  /* 0x0000000cff007223 */ /* 0x000fe20000010000 */
[----:B------:R-:W-:-:S03]  /*04d0*/  FADD R20, R13, 1 ;  /* 0x3f8000000d147421 */ /* 0x000fc60000000000 */
[----:B------:R-:W-:-:S05]  /*04e0*/  FADD.FTZ R12, R17, R0 ;  /* 0x00000000110c7221 */ /* 0x000fca0000010000 */
[----:B------:R-:W-:-:S04]  /*04f0*/  ISETP.NE.AND P0, PT, R12, 0x42b17218, PT ;  /* 0x42b172180c00780c */ /* 0x000fc80003f05270 */
[----:B------:R-:W-:Y:S02]  /*0500*/  FSEL R21, R12, 88.72283172607421875, P0 ;  /* 0x42b172170c157808 */ /* 0x000fe40000000000 */
[----:B------:R-:W-:-:S03]  /*0510*/  FSETP.GT.AND P0, PT, R20, 8.50705917302346158658e+37, PT ;  /* 0x7e8000001400780b */ /* 0x000fc60003f04000 */
[----:B------:R-:W-:Y:S01]  /*0520*/  FMUL.FTZ R22, R21, 1.4426950216293334961 ;  /* 0x3fb8aa3b15167820 */ /* 0x000fe20000410000 */
[----:B------:R-:W-:-:S03]  /*0530*/  FSEL R13, R19, 1, P0 ;  /* 0x3f800000130d7808 */ /* 0x000fc60000000000 */
[----:B------:R-:W1:Y:S06]  /*0540*/  FRND.TRUNC R25, R22 ;  /* 0x0000001600197307 */ /* 0x000e6c000020d000 */
[----:B------:R-:W-:-:S06]  /*0550*/  @P0 FMUL R20, R20, 0.25 ;  /* 0x3e80000014140820 */ /* 0x000fcc0000400000 */
[----:B------:R-:W2:Y:S01]  /*0560*/  MUFU.RCP R20, R20 ;  /* 0x0000001400147308 */ /* 0x000ea20000001000 */
[----:B-1----:R-:W-:-:S05]  /*0570*/  FADD.FTZ R18, |R25|, -RZ ;  /* 0x800000ff19127221 */ /* 0x002fca0000010200 */
[----:B------:R-:W-:Y:S02]  /*0580*/  FSETP.GT.AND P0, PT, R18, 126, PT ;  /* 0x42fc00001200780b */ /* 0x000fe40003f04000 */
[----:B------:R-:W-:-:S04]  /*0590*/  LOP3.LUT R18, R14, 0x80000000, R25, 0xb8, !PT ;  /* 0x800000000e127812 */ /* 0x000fc800078eb819 */
[----:B------:R-:W-:Y:S01]  /*05a0*/  FSEL R24, R18, R25, P0 ;  /* 0x0000001912187208 */ /* 0x000fe20000000000 */
[----:B--2---:R-:W-:-:S04]  /*05b0*/  FFMA R13, R20, -R13, R5 ;  /* 0x8000000d140d7223 */ /* 0x004fc80000000005 */
[----:B------:R-:W-:Y:S01]  /*05c0*/  FADD.FTZ R18, |R13|, -RZ ;  /* 0x800000ff0d127221 */ /* 0x000fe20000010200 */
[----:B------:R-:W-:-:S04]  /*05d0*/  FFMA.FTZ R21, R24, -0.69314718246459960938, R21 ;  /* 0xbf31721818157823 */ /* 0x000fc80000010015 */
[----:B------:R-:W-:Y:S01]  /*05e0*/  LOP3.LUT R22, R18, 0x7fffff, RZ, 0xc0, !PT ;  /* 0x007fffff12167812 */ /* 0x000fe200078ec0ff */
[C---:B------:R-:W-:Y:S01]  /*05f0*/  FFMA.FTZ R20, R24.reuse, 1.9046542121259335545e-09, R21 ;  /* 0x3102e30818147823 */ /* 0x040fe20000010015 */
[----:B------:R-:W-:Y:S02]  /*0600*/  FADD R24, R24, 12583039 ;  /* 0x4b40007f18187421 */ /* 0x000fe40000000000 */
[----:B------:R-:W-:Y:S01]  /*0610*/  LOP3.LUT R21, R22, 0x3f800000, RZ, 0xfc, !PT ;  /* 0x3f80000016157812 */ /* 0x000fe200078efcff */
[----:B------:R-:W-:Y:S02]  /*0620*/  FMUL R26, R20, 1.4426950216293334961 ;  /* 0x3fb8aa3b141a7820 */ /* 0x000fe40000400000 */
[----:B------:R-:W-:Y:S02]  /*0630*/  SHF.L.U32 R22, R24, 0x17, RZ ;  /* 0x0000001718167819 */ /* 0x000fe400000006ff */
[----:B------:R-:W-:Y:S01]  /*0640*/  FSETP.GT.AND P0, PT, R21, 1.4142135381698608398, PT ;  /* 0x3fb504f31500780b */ /* 0x000fe20003f04000 */
[----:B------:R-:W1:-:S12]  /*0650*/  MUFU.EX2 R25, R26 ;  /* 0x0000001a00197308 */ /* 0x000e580000000800 */
[----:B------:R-:W-:Y:S01]  /*0660*/  @P0 FMUL R21, R21, 0.5 ;  /* 0x3f00000015150820 */ /* 0x000fe20000400000 */
[----:B-1----:R-:W-:-:S03]  /*0670*/  FMUL R22, R22, R25 ;  /* 0x0000001916167220 */ /* 0x002fc60000400000 */
[C---:B------:R-:W-:Y:S01]  /*0680*/  FADD R20, R21.reuse, 1 ;  /* 0x3f80000015147421 */ /* 0x040fe20000000000 */
[----:B------:R-:W-:Y:S01]  /*0690*/  FADD R25, R21, -1 ;  /* 0xbf80000015197421 */ /* 0x000fe20000000000 */
[----:B------:R-:W-:-:S03]  /*06a0*/  FSETP.NEU.AND P1, PT, R22, +INF , PT ;  /* 0x7f8000001600780b */ /* 0x000fc60003f2d000 */
[----:B------:R-:W-:Y:S01]  /*06b0*/  FADD R21, R25, R25 ;  /* 0x0000001919157221 */ /* 0x000fe20000000000 */
[----:B------:R-:W1:Y:S01]  /*06c0*/  MUFU.RCP R20, R20 ;  /* 0x0000001400147308 */ /* 0x000e620000001000 */
[----:B------:R-:W-:-:S08]  /*06d0*/  ISETP.NE.OR P2, PT, R12, 0x42b17218, !P1 ;  /* 0x42b172180c00780c */ /* 0x000fd00004f45670 */
[----:B------:R-:W-:Y:S01]  /*06e0*/  @P1 FADD.FTZ R17, R17, -R12 ;  /* 0x8000000c11111221 */ /* 0x000fe20000010000 */
[----:B-1----:R-:W-:-:S03]  /*06f0*/  FMUL R12, R20, R21 ;  /* 0x00000015140c7220 */ /* 0x002fc60000400000 */
[----:B------:R-:W-:Y:S01]  /*0700*/  @P1 FADD.FTZ R17, R0, R17 ;  /* 0x0000001100111221 */ /* 0x000fe20000010000 */
[----:B------:R-:W-:Y:S01]  /*0710*/  FFMA R0, -R20, R21, R25 ;  /* 0x0000001514007223 */ /* 0x000fe20000000119 */
[-C--:B------:R-:W-:Y:S02]  /*0720*/  FMUL R24, R12, R12.reuse ;  /* 0x0000000c0c187220 */ /* 0x080fe40000400000 */
[----:B------:R-:W-:Y:S01]  /*0730*/  @!P2 FADD R17, R17, 7.62939453125e-06 ;  /* 0x370000001111a421 */ /* 0x000fe20000000000 */
[----:B------:R-:W-:Y:S01]  /*0740*/  FADD R0, R0, R0 ;  /* 0x0000000000007221 */ /* 0x000fe20000000000 */
[----:B------:R-:W-:Y:S01]  /*0750*/  FSETP.NEU.AND P2, PT, R2, RZ, PT ;  /* 0x000000ff0200720b */ /* 0x000fe20003f4d000 */
[C---:B------:R-:W-:Y:S02]  /*0760*/  FFMA.FTZ R27, R24.reuse, R15, 0.01249298732727766037 ;  /* 0x3c4caf63181b7423 */ /* 0x040fe4000001000f */
[----:B------:R-:W-:Y:S02]  /*0770*/  FFMA.FTZ R25, R25, -R12, R0 ;  /* 0x8000000c19197223 */ /* 0x000fe40000010000 */
[----:B------:R-:W-:-:S02]  /*0780*/  FFMA.FTZ R27, R24, R27, 0.083333469927310943604 ;  /* 0x3daaaabd181b7423 */ /* 0x000fc4000001001b */
[----:B------:R-:W-:Y:S02]  /*0790*/  FMUL.FTZ R25, R20, R25 ;  /* 0x0000001914197220 */ /* 0x000fe40000410000 */
[----:B------:R-:W-:-:S04]  /*07a0*/  FMUL.FTZ R27, R24, R27 ;  /* 0x0000001b181b7220 */ /* 0x000fc80000410000 */
[----:B------:R-:W-:Y:S01]  /*07b0*/  FMUL.FTZ R27, R12, R27 ;  /* 0x0000001b0c1b7220 */ /* 0x000fe20000410000 */
[----:B------:R-:W-:Y:S01]  /*07c0*/  MOV R12, 0x7f800000 ;  /* 0x7f800000000c7802 */ /* 0x000fe20000000f00 */
[----:B------:R-:W-:Y:S01]  /*07d0*/  @P1 FFMA.FTZ R12, R22, R17, R22 ;  /* 0x00000011160c1223 */ /* 0x000fe20000010016 */
[----:B------:R-:W-:Y:S01]  /*07e0*/  SHF.R.U32.HI R17, RZ, 0x17, R18 ;  /* 0x00000017ff117819 */ /* 0x000fe20000011612 */
[----:B------:R-:W-:-:S03]  /*07f0*/  FFMA R0, R20, R21, R27 ;  /* 0x0000001514007223 */ /* 0x000fc6000000001b */
[----:B------:R-:W-:Y:S01]  /*0800*/  I2FP.F32.U32 R17, R17 ;  /* 0x0000001100117245 */ /* 0x000fe20000201000 */
[----:B------:R-:W-:Y:S01]  /*0810*/  FFMA R22, R20, R21, -R0 ;  /* 0x0000001514167223 */ /* 0x000fe20000000800 */
[----:B------:R-:W-:-:S03]  /*0820*/  FADD R21, RZ, -R10 ;  /* 0x8000000aff157221 */ /* 0x000fc60000000000 */
[----:B------:R-:W-:Y:S01]  /*0830*/  FADD R22, R27, R22 ;  /* 0x000000161b167221 */ /* 0x000fe20000000000 */
[----:B------:R-:W-:Y:S01]  /*0840*/  FADD R17, R17, -127 ;  /* 0xc2fe000011117421 */ /* 0x000fe20000000000 */
[----:B------:R-:W-:Y:S02]  /*0850*/  FMUL R21, R21, 1.4426950216293334961 ;  /* 0x3fb8aa3b15157820 */ /* 0x000fe40000400000 */
[----:B------:R-:W-:Y:S01]  /*0860*/  FADD R25, R25, R22 ;  /* 0x0000001619197221 */ /* 0x000fe20000000000 */
[----:B------:R-:W-:Y:S02]  /*0870*/  @P0 FADD R17, R17, 1 ;  /* 0x3f80000011110421 */ /* 0x000fe40000000000 */
[----:B------:R-:W-:Y:S01]  /*0880*/  FSETP.GEU.AND P0, PT, R21, -126, PT ;  /* 0xc2fc00001500780b */ /* 0x000fe20003f0e000 */
[----:B------:R-:W-:Y:S01]  /*0890*/  FADD R27, R0, R25 ;  /* 0x00000019001b7221 */ /* 0x000fe20000000000 */
[C---:B------:R-:W-:Y:S01]  /*08a0*/  FMUL.FTZ R22, R17.reuse, 0.693145751953125 ;  /* 0x3f31720011167820 */ /* 0x040fe20000410000 */
[----:B------:R-:W-:-:S02]  /*08b0*/  FMUL.FTZ R17, R17, 1.428606765330187045e-06 ;  /* 0x35bfbe8e11117820 */ /* 0x000fc40000410000 */
[----:B------:R-:W-:Y:S01]  /*08c0*/  FADD R0, R0, -R27 ;  /* 0x8000001b00007221 */ /* 0x000fe20000000000 */
[----:B------:R-:W-:-:S03]  /*08d0*/  FADD R20, R27, R22 ;  /* 0x000000161b147221 */ /* 0x000fc60000000000 */
[----:B------:R-:W-:Y:S01]  /*08e0*/  FADD R25, R25, R0 ;  /* 0x0000000019197221 */ /* 0x000fe20000000000 */
[----:B------:R-:W-:-:S03]  /*08f0*/  FADD R22, R22, -R20 ;  /* 0x8000001416167221 */ /* 0x000fc60000000000 */
[----:B------:R-:W-:Y:S01]  /*0900*/  @!P0 FMUL R21, R21, 0.5 ;  /* 0x3f00000015158820 */ /* 0x000fe20000400000 */
[----:B------:R-:W-:-:S03]  /*0910*/  FADD R22, R27, R22 ;  /* 0x000000161b167221 */ /* 0x000fc60000000000 */
[----:B------:R-:W1:Y:S01]  /*0920*/  MUFU.EX2 R0, R21 ;  /* 0x0000001500007308 */ /* 0x000e620000000800 */
[----:B------:R-:W-:-:S04]  /*0930*/  FADD R22, R25, R22 ;  /* 0x0000001619167221 */ /* 0x000fc80000000000 */
[----:B------:R-:W-:-:S04]  /*0940*/  FADD R17, R17, R22 ;  /* 0x0000001611117221 */ /* 0x000fc80000000000 */
[----:B------:R-:W-:-:S04]  /*0950*/  FADD R25, R20, R17 ;  /* 0x0000001114197221 */ /* 0x000fc80000000000 */
[----:B------:R-:W-:Y:S01]  /*0960*/  FADD R22, R20, -R25 ;  /* 0x8000001914167221 */ /* 0x000fe20000000000 */
[----:B------:R-:W-:Y:S01]  /*0970*/  FMUL.FTZ R20, R25, 1.5 ;  /* 0x3fc0000019147820 */ /* 0x000fe20000410000 */
[----:B-1----:R-:W-:Y:S02]  /*0980*/  @!P0 FMUL R0, R0, R0 ;  /* 0x0000000000008220 */ /* 0x002fe40000400000 */
[----:B------:R-:W-:Y:S01]  /*0990*/  FADD R22, R17, R22 ;  /* 0x0000001611167221 */ /* 0x000fe20000000000 */
[----:B------:R-:W-:Y:S01]  /*09a0*/  FFMA.FTZ R17, R25, 1.5, -R20 ;  /* 0x3fc0000019117823 */ /* 0x000fe20000010814 */
[----:B------:R-:W-:-:S03]  /*09b0*/  FADD R27, R0, 1 ;  /* 0x3f800000001b7421 */ /* 0x000fc60000000000 */
[----:B------:R-:W-:Y:S01]  /*09c0*/  FFMA.FTZ R0, R22, 1.5, R17 ;  /* 0x3fc0000016007823 */ /* 0x000fe20000010011 */
[----:B------:R-:W-:Y:S01]  /*09d0*/  HFMA2.MMA R17, -RZ, RZ, 2, 0 ;  /* 0x40000000ff117435 */ /* 0x000fe200000001ff */
[----:B------:R-:W-:Y:S02]  /*09e0*/  FSETP.GT.AND P1, PT, R27, 8.50705917302346158658e+37, PT ;  /* 0x7e8000001b00780b */ /* 0x000fe40003f24000 */
[----:B------:R-:W-:Y:S01]  /*09f0*/  FFMA.FTZ R21, RZ, R25, R0 ;  /* 0x00000019ff157223 */ /* 0x000fe20000010000 */
[----:B------:R-:W-:-:S03]  /*0a00*/  FADD R0, R16, 1.5 ;  /* 0x3fc0000010007421 */ /* 0x000fc60000000000 */
[----:B------:R-:W-:Y:S02]  /*0a10*/  FADD.FTZ R25, R20, R21 ;  /* 0x0000001514197221 */ /* 0x000fe40000010000 */
[----:B------:R-:W-:Y:S01]  /*0a20*/  ISETP.GE.AND P3, PT, R0, 0x7f800000, PT ;  /* 0x7f8000000000780c */ /* 0x000fe20003f66270 */
[----:B------:R-:W-:Y:S02]  /*0a30*/  FFMA R17, RZ, -R17, 1.5 ;  /* 0x3fc00000ff117423 */ /* 0x000fe40000000811 */
[----:B------:R-:W-:Y:S02]  /*0a40*/  ISETP.NE.AND P0, PT, R25, 0x42b17218, PT ;  /* 0x42b172181900780c */ /* 0x000fe40003f05270 */
[----:B------:R-:W-:Y:S01]  /*0a50*/  @P1 FMUL R27, R27, 0.25 ;  /* 0x3e8000001b1b1820 */ /* 0x000fe20000400000 */
[----:B------:R-:W-:Y:S01]  /*0a60*/  FADD.FTZ R22, |R17|, -RZ ;  /* 0x800000ff11167221 */ /* 0x000fe20000010200 */
[----:B------:R-:W-:-:S04]  /*0a70*/  FSEL R0, R25, 88.72283172607421875, P0 ;  /* 0x42b1721719007808 */ /* 0x000fc80000000000 */
[----:B------:R-:W1:Y:S01]  /*0a80*/  MUFU.RCP R27, R27 ;  /* 0x0000001b001b7308 */ /* 0x000e620000001000 */
[----:B------:R-:W-:Y:S01]  /*0a90*/  FMUL.FTZ R24, R0, 1.4426950216293334961 ;  /* 0x3fb8aa3b00187820 */ /* 0x000fe20000410000 */
[----:B------:R-:W-:Y:S01]  /*0aa0*/  FSETP.NEU.AND P0, PT, R22, 1, PT ;  /* 0x3f8000001600780b */ /* 0x000fe20003f0d000 */
[----:B------:R-:W-:-:S05]  /*0ab0*/  FADD R22, |R2|, |R2| ;  /* 0x4000000202167221 */ /* 0x000fca0000000200 */
[----:B------:R2:W3:Y:S01]  /*0ac0*/  FRND.TRUNC R17, R24 ;  /* 0x0000001800117307 */ /* 0x0004e2000020d000 */
[----:B------:R-:W-:Y:S01]  /*0ad0*/  @!P2 FSEL R12, R22, RZ, !P0 ;  /* 0x000000ff160ca208 */ /* 0x000fe20004000000 */
[----:B------:R-:W-:Y:S06]  /*0ae0*/  @!P3 BRA `(.L_x_1) ;  /* 0x000000000014b947 */ /* 0x000fec0003800000 */
[----:B------:R-:W-:-:S13]  /*0af0*/  FSETP.NAN.FTZ.AND P2, PT, |R2|, |R2|, PT ;  /* 0x400000020200720b */ /* 0x000fda0003f58200 */
[----:B------:R-:W-:Y:S01]  /*0b00*/  @P2 FADD R12, |R2|, 1.5 ;  /* 0x3fc00000020c2421 */ /* 0x000fe20000000200 */
[----:B------:R-:W-:Y:S06]  /*0b10*/  @P2 BRA `(.L_x_1) ;  /* 0x0000000000082947 */ /* 0x000fec0003800000 */
[----:B------:R-:W-:-:S13]  /*0b20*/  FSETP.NEU.AND P2, PT, R16, +INF , PT ;  /* 0x7f8000001000780b */ /* 0x000fda0003f4d000 */
[----:B------:R-:W-:-:S07]  /*0b30*/  @!P2 MOV R12, 0x7f800000 ;  /* 0x7f800000000ca802 */ /* 0x000fce0000000f00 */
.L_x_1:
[----:B------:R-:W-:Y:S05]  /*0b40*/  BSYNC B0 ;  /* 0x0000000000007941 */ /* 0x000fea0003800000 */
.L_x_0:
[----:B------:R-:W-:Y:S01]  /*0b50*/  FSEL R16, R19, 1, P1 ;  /* 0x3f80000013107808 */ /* 0x000fe20000800000 */
[----:B---3--:R-:W-:Y:S01]  /*0b60*/  FADD.FTZ R22, |R17|, -RZ ;  /* 0x800000ff11167221 */ /* 0x008fe20000010200 */
[----:B------:R-:W-:Y:S03]  /*0b70*/  BSSY B0, `(.L_x_2) ;  /* 0x000003d000007945 */ /* 0x000fe60003800000 */
[----:B-1----:R-:W-:Y:S01]  /*0b80*/  FMUL R27, R27, R16 ;  /* 0x000000101b1b7220 */ /* 0x002fe20000400000 */
[----:B------:R-:W-:Y:S01]  /*0b90*/  FADD R16, RZ, -R11 ;  /* 0x8000000bff107221 */ /* 0x000fe20000000000 */
[----:B------:R-:W-:Y:S02]  /*0ba0*/  FSETP.GT.AND P1, PT, R22, 126, PT ;  /* 0x42fc00001600780b */ /* 0x000fe40003f24000 */
[----:B------:R-:W-:Y:S01]  /*0bb0*/  LOP3.LUT R22, R14, 0x80000000, R17, 0xb8, !PT ;  /* 0x800000000e167812 */ /* 0x000fe200078eb811 */
[----:B------:R-:W-:Y:S01]  /*0bc0*/  FMUL R26, R16, 1.4426950216293334961 ;  /* 0x3fb8aa3b101a7820 */ /* 0x000fe20000400000 */
[----:B------:R-:W-:-:S02]  /*0bd0*/  FADD R16, R6, -R27 ;  /* 0x8000001b06107221 */ /* 0x000fc40000000000 */
[----:B------:R-:W-:Y:S02]  /*0be0*/  FSEL R17, R22, R17, P1 ;  /* 0x0000001116117208 */ /* 0x000fe40000800000 */
[----:B------:R-:W-:-:S03]  /*0bf0*/  FSETP.GEU.AND P1, PT, R26, -126, PT ;  /* 0xc2fc00001a00780b */ /* 0x000fc60003f2e000 */
[----:B------:R-:W-:-:S04]  /*0c00*/  FFMA.FTZ R0, R17, -0.69314718246459960938, R0 ;  /* 0xbf31721811007823 */ /* 0x000fc80000010000 */
[C---:B------:R-:W-:Y:S01]  /*0c10*/  FFMA.FTZ R0, R17.reuse, 1.9046542121259335545e-09, R0 ;  /* 0x3102e30811007823 */ /* 0x040fe20000010000 */
[----:B------:R-:W-:-:S03]  /*0c20*/  FADD R17, R17, 12583039 ;  /* 0x4b40007f11117421 */ /* 0x000fc60000000000 */
[----:B------:R-:W-:Y:S02]  /*0c30*/  FMUL R22, R0, 1.4426950216293334961 ;  /* 0x3fb8aa3b00167820 */ /* 0x000fe40000400000 */
[----:B------:R-:W-:Y:S01]  /*0c40*/  @!P1 FMUL R26, R26, 0.5 ;  /* 0x3f0000001a1a9820 */ /* 0x000fe20000400000 */
[----:B------:R-:W-:-:S03]  /*0c50*/  SHF.L.U32 R17, R17, 0x17, RZ ;  /* 0x0000001711117819 */ /* 0x000fc600000006ff */
[----:B------:R-:W1:Y:S08]  /*0c60*/  MUFU.EX2 R22, R22 ;  /* 0x0000001600167308 */ /* 0x000e700000000800 */
[----:B------:R-:W3:Y:S01]  /*0c70*/  MUFU.EX2 R0, R26 ;  /* 0x0000001a00007308 */ /* 0x000ee20000000800 */
[----:B-12---:R-:W-:Y:S01]  /*0c80*/  FMUL R24, R17, R22 ;  /* 0x0000001611187220 */ /* 0x006fe20000400000 */
[----:B------:R-:W-:-:S04]  /*0c90*/  FADD.FTZ R17, |R16|, -RZ ;  /* 0x800000ff10117221 */ /* 0x000fc80000010200 */
[----:B------:R-:W-:Y:S01]  /*0ca0*/  FSETP.NEU.AND P3, PT, R24, +INF , PT ;  /* 0x7f8000001800780b */ /* 0x000fe20003f6d000 */
[----:B---3--:R-:W-:-:S03]  /*0cb0*/  @!P1 FMUL R0, R0, R0 ;  /* 0x0000000000009220 */ /* 0x008fc60000400000 */
[----:B------:R-:W-:Y:S01]  /*0cc0*/  ISETP.NE.OR P4, PT, R25, 0x42b17218, !P3 ;  /* 0x42b172181900780c */ /* 0x000fe20005f85670 */
[----:B------:R-:W-:Y:S01]  /*0cd0*/  FADD R27, R0, 1 ;  /* 0x3f800000001b7421 */ /* 0x000fe20000000000 */
[----:B------:R-:W-:-:S04]  /*0ce0*/  LOP3.LUT R0, R17, 0x7fffff, RZ, 0xc0, !PT ;  /* 0x007fffff11007812 */ /* 0x000fc800078ec0ff */
[----:B------:R-:W-:-:S03]  /*0cf0*/  LOP3.LUT R22, R0, 0x3f800000, RZ, 0xfc, !PT ;  /* 0x3f80000000167812 */ /* 0x000fc600078efcff */
[----:B------:R-:W-:Y:S01]  /*0d00*/  @P3 FADD.FTZ R20, R20, -R25 ;  /* 0x8000001914143221 */ /* 0x000fe20000010000 */
[----:B------:R-:W-:Y:S02]  /*0d10*/  FSETP.GT.AND P2, PT, R27, 8.50705917302346158658e+37, PT ;  /* 0x7e8000001b00780b */ /* 0x000fe40003f44000 */
[----:B------:R-:W-:Y:S01]  /*0d20*/  FSETP.GT.AND P1, PT, R22, 1.4142135381698608398, PT ;  /* 0x3fb504f31600780b */ /* 0x000fe20003f24000 */
[----:B------:R-:W-:Y:S01]  /*0d30*/  @P3 FADD.FTZ R21, R21, R20 ;  /* 0x0000001415153221 */ /* 0x000fe20000010000 */
[----:B------:R-:W-:-:S03]  /*0d40*/  MOV R20, 0x7f800000 ;  /* 0x7f80000000147802 */ /* 0x000fc60000000f00 */
[----:B------:R-:W-:-:S04]  /*0d50*/  @!P4 FADD R21, R21, 7.62939453125e-06 ;  /* 0x370000001515c421 */ /* 0x000fc80000000000 */
[----:B------:R-:W-:Y:S01]  /*0d60*/  @P3 FFMA.FTZ R20, R24, R21, R24 ;  /* 0x0000001518143223 */ /* 0x000fe20000010018 */
[----:B------:R-:W-:Y:S01]  /*0d70*/  FSEL R24, R19, 1, P2 ;  /* 0x3f80000013187808 */ /* 0x000fe20001000000 */
[----:B------:R-:W-:Y:S01]  /*0d80*/  @P2 FMUL R27, R27, 0.25 ;  /* 0x3e8000001b1b2820 */ /* 0x000fe20000400000 */
[----:B------:R-:W-:Y:S01]  /*0d90*/  FSETP.NEU.AND P2, PT, R13, RZ, PT ;  /* 0x000000ff0d00720b */ /* 0x000fe20003f4d000 */
[----:B------:R-:W-:Y:S02]  /*0da0*/  @P1 FMUL R22, R22, 0.5 ;  /* 0x3f00000016161820 */ /* 0x000fe40000400000 */
[----:B------:R-:W1:Y:S02]  /*0db0*/  MUFU.RCP R25, R27 ;  /* 0x0000001b00197308 */ /* 0x000e640000001000 */
[C---:B------:R-:W-:Y:S01]  /*0dc0*/  FADD R0, R22.reuse, 1 ;  /* 0x3f80000016007421 */ /* 0x040fe20000000000 */
[----:B------:R-:W-:-:S04]  /*0dd0*/  FADD R21, R22, -1 ;  /* 0xbf80000016157421 */ /* 0x000fc80000000000 */
[----:B------:R-:W-:Y:S01]  /*0de0*/  FADD R19, R21, R21 ;  /* 0x0000001515137221 */ /* 0x000fe20000000000 */
[----:B------:R-:W2:Y:S01]  /*0df0*/  MUFU.RCP R0, R0 ;  /* 0x0000000000007308 */ /* 0x000ea20000001000 */
[----:B-1----:R-:W-:Y:S01]  /*0e00*/  FMUL R22, R25, R24 ;  /* 0x0000001819167220 */ /* 0x002fe20000400000 */
[----:B------:R-:W-:-:S05]  /*0e10*/  FADD R25, R18, 1.5 ;  /* 0x3fc0000012197421 */ /* 0x000fca0000000000 */
[----:B------:R-:W-:Y:S01]  /*0e20*/  ISETP.GE.AND P3, PT, R25, 0x7f800000, PT ;  /* 0x7f8000001900780c */ /* 0x000fe20003f66270 */
[----:B--2---:R-:W-:-:S04]  /*0e30*/  FMUL R24, R0, R19 ;  /* 0x0000001300187220 */ /* 0x004fc80000400000 */
[----:B------:R-:W-:-:S04]  /*0e40*/  FMUL R26, R24, R24 ;  /* 0x00000018181a7220 */ /* 0x000fc80000400000 */
[----:B------:R-:W-:-:S04]  /*0e50*/  FFMA.FTZ R25, R26, R15, 0.01249298732727766037 ;  /* 0x3c4caf631a197423 */ /* 0x000fc8000001000f */
[----:B------:R-:W-:-:S04]  /*0e60*/  FFMA.FTZ R25, R26, R25, 0.083333469927310943604 ;  /* 0x3daaaabd1a197423 */ /* 0x000fc80000010019 */
[----:B------:R-:W-:Y:S01]  /*0e70*/  FMUL.FTZ R25, R26, R25 ;  /* 0x000000191a197220 */ /* 0x000fe20000410000 */
[----:B------:R-:W-:-:S03]  /*0e80*/  FFMA R26, -R0, R19, R21 ;  /* 0x00000013001a7223 */ /* 0x000fc60000000115 */
[----:B------:R-:W-:Y:S01]  /*0e90*/  FMUL.FTZ R25, R24, R25 ;  /* 0x0000001918197220 */ /* 0x000fe20000410000 */
[----:B------:R-:W-:-:S04]  /*0ea0*/  FADD R26, R26, R26 ;  /* 0x0000001a1a1a7221 */ /* 0x000fc80000000000 */
[----:B------:R-:W-:Y:S01]  /*0eb0*/  FFMA.FTZ R21, R21, -R24, R26 ;  /* 0x8000001815157223 */ /* 0x000fe2000001001a */
[----:B------:R-:W-:-:S05]  /*0ec0*/  FADD R24, |R13|, |R13| ;  /* 0x4000000d0d187221 */ /* 0x000fca0000000200 */
[----:B------:R-:W-:Y:S01]  /*0ed0*/  @!P2 FSEL R20, R24, RZ, !P0 ;  /* 0x000000ff1814a208 */ /* 0x000fe20004000000 */
[----:B------:R-:W-:Y:S06]  /*0ee0*/  @!P3 BRA `(.L_x_3) ;  /* 0x000000000014b947 */ /* 0x000fec0003800000 */
[----:B------:R-:W-:-:S13]  /*0ef0*/  FSETP.NAN.FTZ.AND P2, PT, |R13|, |R13|, PT ;  /* 0x4000000d0d00720b */ /* 0x000fda0003f58200 */
[----:B------:R-:W-:Y:S01]  /*0f00*/  @P2 FADD R20, |R13|, 1.5 ;  /* 0x3fc000000d142421 */ /* 0x000fe20000000200 */
[----:B------:R-:W-:Y:S06]  /*0f10*/  @P2 BRA `(.L_x_3) ;  /* 0x0000000000082947 */ /* 0x000fec0003800000 */
[----:B------:R-:W-:-:S13]  /*0f20*/  FSETP.NEU.AND P2, PT, R18, +INF , PT ;  /* 0x7f8000001200780b */ /* 0x000fda0003f4d000 */
[----:B------:R-:W-:-:S07]  /*0f30*/  @!P2 MOV R20, 0x7f800000 ;  /* 0x7f8000000014a802 */ /* 0x000fce0000000f00 */
.L_x_3:
[----:B------:R-:W-:Y:S05]  /*0f40*/  BSYNC B0 ;  /* 0x0000000000007941 */ /* 0x000fea0003800000 */
.L_x_2:
[----:B------:R-:W-:Y:S01]  /*0f50*/  SHF.R.U32.HI R24, RZ, 0x17, R17 ;  /* 0x00000017ff187819 */ /* 0x000fe20000011611 */
[C---:B------:R-:W-:Y:S01]  /*0f60*/  FFMA R18, R0.reuse, R19, R25 ;  /* 0x0000001300127223 */ /* 0x040fe20000000019 */
[C---:B------:R-:W-:Y:S01]  /*0f70*/  FMUL.FTZ R21, R0.reuse, R21 ;  /* 0x0000001500157220 */ /* 0x040fe20000410000 */
[----:B------:R-:W-:Y:S01]  /*0f80*/  FADD R22, R7, -R22 ;  /* 0x8000001607167221 */ /* 0x000fe20000000000 */
[----:B------:R-:W-:Y:S01]  /*0f90*/  I2FP.F32.U32 R24, R24 ;  /* 0x0000001800187245 */ /* 0x000fe20000201000 */
[----:B------:R-:W-:Y:S01]  /*0fa0*/  FFMA R26, R0, R19, -R18 ;  /* 0x00000013001a7223 */ /* 0x000fe20000000812 */
[----:B------:R-:W-:Y:S03]  /*0fb0*/  BSSY B0, `(.L_x_4) ;  /* 0x000004a000007945 */ /* 0x000fe60003800000 */
[----:B------:R-:W-:Y:S01]  /*0fc0*/  FADD R26, R25, R26 ;  /* 0x0000001a191a7221 */ /* 0x000fe20000000000 */
[----:B------:R-:W-:-:S03]  /*0fd0*/  FADD R0, R24, -127 ;  /* 0xc2fe000018007421 */ /* 0x000fc60000000000 */
[----:B------:R-:W-:Y:S01]  /*0fe0*/  FADD R21, R21, R26 ;  /* 0x0000001a15157221 */ /* 0x000fe20000000000 */
[----:B------:R-:W-:-:S03]  /*0ff0*/  @P1 FADD R0, R0, 1 ;  /* 0x3f80000000001421 */ /* 0x000fc60000000000 */
[----:B------:R-:W-:Y:S01]  /*1000*/  FADD R25, R18, R21 ;  /* 0x0000001512197221 */ /* 0x000fe20000000000 */
[C---:B------:R-:W-:Y:S01]  /*1010*/  FMUL.FTZ R24, R0.reuse, 0.693145751953125 ;  /* 0x3f31720000187820 */ /* 0x040fe20000410000 */
[----:B------:R-:W-:Y:S02]  /*1020*/  FMUL.FTZ R0, R0, 1.428606765330187045e-06 ;  /* 0x35bfbe8e00007820 */ /* 0x000fe40000410000 */
[----:B------:R-:W-:Y:S01]  /*1030*/  FADD R18, R18, -R25 ;  /* 0x8000001912127221 */ /* 0x000fe20000000000 */
[----:B------:R-:W-:-:S03]  /*1040*/  FADD R19, R25, R24 ;  /* 0x0000001819137221 */ /* 0x000fc60000000000 */
[----:B------:R-:W-:Y:S01]  /*1050*/  FADD R18, R21, R18 ;  /* 0x0000001215127221 */ /* 0x000fe20000000000 */
[----:B------:R-:W-:-:S04]  /*1060*/  FADD R24, R24, -R19 ;  /* 0x8000001318187221 */ /* 0x000fc80000000000 */
[----:B------:R-:W-:-:S04]  /*1070*/  FADD R25, R25, R24 ;  /* 0x0000001819197221 */ /* 0x000fc80000000000 */
[----:B------:R-:W-:-:S04]  /*1080*/  FADD R25, R18, R25 ;  /* 0x0000001912197221 */ /* 0x000fc80000000000 */
[----:B------:R-:W-:-:S04]  /*1090*/  FADD R0, R0, R25 ;  /* 0x0000001900007221 */ /* 0x000fc80000000000 */
[----:B------:R-:W-:-:S04]  /*10a0*/  FADD R24, R19, R0 ;  /* 0x0000000013187221 */ /* 0x000fc80000000000 */
[----:B------:R-:W-:Y:S01]  /*10b0*/  FADD R21, R19, -R24 ;  /* 0x8000001813157221 */ /* 0x000fe20000000000 */
[----:B------:R-:W-:-:S03]  /*10c0*/  FMUL.FTZ R19, R24, 1.5 ;  /* 0x3fc0000018137820 */ /* 0x000fc60000410000 */
[----:B------:R-:W-:Y:S01]  /*10d0*/  FADD R0, R0, R21 ;  /* 0x0000001500007221 */ /* 0x000fe20000000000 */
[----:B------:R-:W-:-:S04]  /*10e0*/  FFMA.FTZ R21, R24, 1.5, -R19 ;  /* 0x3fc0000018157823 */ /* 0x000fc80000010813 */
[----:B------:R-:W-:-:S04]  /*10f0*/  FFMA.FTZ R0, R0, 1.5, R21 ;  /* 0x3fc0000000007823 */ /* 0x000fc80000010015 */
[----:B------:R-:W-:-:S04]  /*1100*/  FFMA.FTZ R24, RZ, R24, R0 ;  /* 0x00000018ff187223 */ /* 0x000fc80000010000 */
[----:B------:R-:W-:-:S05]  /*1110*/  FADD.FTZ R0, R19, R24 ;  /* 0x0000001813007221 */ /* 0x000fca0000010000 */
[----:B------:R-:W-:-:S04]  /*1120*/  ISETP.NE.AND P1, PT, R0, 0x42b17218, PT ;  /* 0x42b172180000780c */ /* 0x000fc80003f25270 */
[----:B------:R-:W-:-:S05]  /*1130*/  FSEL R18, R0, 88.72283172607421875, P1 ;  /* 0x42b1721700127808 */ /* 0x000fca0000800000 */
[----:B------:R-:W-:-:S06]  /*1140*/  FMUL.FTZ R21, R18, 1.4426950216293334961 ;  /* 0x3fb8aa3b12157820 */ /* 0x000fcc0000410000 */
[----:B------:R-:W1:Y:S02]  /*1150*/  FRND.TRUNC R21, R21 ;  /* 0x0000001500157307 */ /* 0x000e64000020d000 */
[----:B-1----:R-:W-:Y:S01]  /*1160*/  FADD.FTZ R25, |R21|, -RZ ;  /* 0x800000ff15197221 */ /* 0x002fe20000010200 */
[----:B------:R-:W-:-:S04]  /*1170*/  LOP3.LUT R26, R14, 0x80000000, R21, 0xb8, !PT ;  /* 0x800000000e1a7812 */ /* 0x000fc800078eb815 */
[----:B------:R-:W-:-:S04]  /*1180*/  FSETP.GT.AND P1, PT, R25, 126, PT ;  /* 0x42fc00001900780b */ /* 0x000fc80003f24000 */
[----:B------:R-:W-:-:S05]  /*1190*/  FSEL R25, R26, R21, P1 ;  /* 0x000000151a197208 */ /* 0x000fca0000800000 */
[----:B------:R-:W-:-:S04]  /*11a0*/  FFMA.FTZ R18, R25, -0.69314718246459960938, R18 ;  /* 0xbf31721819127823 */ /* 0x000fc80000010012 */
[C---:B------:R-:W-:Y:S01]  /*11b0*/  FFMA.FTZ R18, R25.reuse, 1.9046542121259335545e-09, R18 ;  /* 0x3102e30819127823 */ /* 0x040fe20000010012 */
[----:B------:R-:W-:-:S03]  /*11c0*/  FADD R25, R25, 12583039 ;  /* 0x4b40007f19197421 */ /* 0x000fc60000000000 */
[----:B------:R-:W-:Y:S01]  /*11d0*/  FMUL R26, R18, 1.4426950216293334961 ;  /* 0x3fb8aa3b121a7820 */ /* 0x000fe20000400000 */
[----:B------:R-:W-:Y:S01]  /*11e0*/  FADD.FTZ R18, |R22|, -RZ ;  /* 0x800000ff16127221 */ /* 0x000fe20000010200 */
[----:B------:R-:W-:-:S04]  /*11f0*/  SHF.L.U32 R21, R25, 0x17, RZ ;  /* 0x0000001719157819 */ /* 0x000fc800000006ff */
[----:B------:R-:W1:Y:S01]  /*1200*/  MUFU.EX2 R26, R26 ;  /* 0x0000001a001a7308 */ /* 0x000e620000000800 */
[----:B------:R-:W-:-:S04]  /*1210*/  LOP3.LUT R25, R18, 0x7fffff, RZ, 0xc0, !PT ;  /* 0x007fffff12197812 */ /* 0x000fc800078ec0ff */
[----:B------:R-:W-:-:S04]  /*1220*/  LOP3.LUT R25, R25, 0x3f800000, RZ, 0xfc, !PT ;  /* 0x3f80000019197812 */ /* 0x000fc800078efcff */
[----:B------:R-:W-:Y:S01]  /*1230*/  FSETP.GT.AND P1, PT, R25, 1.4142135381698608398, PT ;  /* 0x3fb504f31900780b */ /* 0x000fe20003f24000 */
[----:B-1----:R-:W-:-:S05]  /*1240*/  FMUL R21, R21, R26 ;  /* 0x0000001a15157220 */ /* 0x002fca0000400000 */
[----:B------:R-:W-:-:S07]  /*1250*/  FSETP.NEU.AND P2, PT, R21, +INF , PT ;  /* 0x7f8000001500780b */ /* 0x000fce0003f4d000 */
[----:B------:R-:W-:Y:S01]  /*1260*/  @P1 FMUL R25, R25, 0.5 ;  /* 0x3f00000019191820 */ /* 0x000fe20000400000 */
[----:B------:R-:W-:-:S05]  /*1270*/  ISETP.NE.OR P3, PT, R0, 0x42b17218, !P2 ;  /* 0x42b172180000780c */ /* 0x000fca0005765670 */
[----:B------:R-:W-:Y:S01]  /*1280*/  @P2 FADD.FTZ R19, R19, -R0 ;  /* 0x8000000013132221 */ /* 0x000fe20000010000 */
[C---:B------:R-:W-:Y:S01]  /*1290*/  FADD R0, R25.reuse, 1 ;  /* 0x3f80000019007421 */ /* 0x040fe20000000000 */
[----:B------:R-:W-:Y:S02]  /*12a0*/  FADD R25, R25, -1 ;  /* 0xbf80000019197421 */ /* 0x000fe40000000000 */
[----:B------:R-:W-:Y:S01]  /*12b0*/  @P2 FADD.FTZ R24, R24, R19 ;  /* 0x0000001318182221 */ /* 0x000fe20000010000 */
[----:B------:R-:W-:Y:S02]  /*12c0*/  MOV R19, 0x7f800000 ;  /* 0x7f80000000137802 */ /* 0x000fe40000000f00 */
[----:B------:R-:W1:Y:S01]  /*12d0*/  MUFU.RCP R0, R0 ;  /* 0x0000000000007308 */ /* 0x000e620000001000 */
[----:B------:R-:W-:-:S04]  /*12e0*/  @!P3 FADD R24, R24, 7.62939453125e-06 ;  /* 0x370000001818b421 */ /* 0x000fc80000000000 */
[----:B------:R-:W-:Y:S01]  /*12f0*/  @P2 FFMA.FTZ R19, R21, R24, R21 ;  /* 0x0000001815132223 */ /* 0x000fe20000010015 */
[----:B------:R-:W-:Y:S01]  /*1300*/  FADD R24, R17, 1.5 ;  /* 0x3fc0000011187421 */ /* 0x000fe20000000000 */
[----:B------:R-:W-:Y:S01]  /*1310*/  FADD R21, R25, R25 ;  /* 0x0000001919157221 */ /* 0x000fe20000000000 */
[----:B------:R-:W-:-:S03]  /*1320*/  FSETP.NEU.AND P2, PT, R16, RZ, PT ;  /* 0x000000ff1000720b */ /* 0x000fc60003f4d000 */
[----:B------:R-:W-:Y:S01]  /*1330*/  ISETP.GE.AND P3, PT, R24, 0x7f800000, PT ;  /* 0x7f8000001800780c */ /* 0x000fe20003f66270 */
[----:B-1----:R-:W-:-:S04]  /*1340*/  FMUL R24, R0, R21 ;  /* 0x0000001500187220 */ /* 0x002fc80000400000 */
[----:B------:R-:W-:-:S04]  /*1350*/  FMUL R26, R24, R24 ;  /* 0x00000018181a7220 */ /* 0x000fc80000400000 */
[----:B------:R-:W-:-:S04]  /*1360*/  FFMA.FTZ R15, R26, R15, 0.01249298732727766037 ;  /* 0x3c4caf631a0f7423 */ /* 0x000fc8000001000f */
[----:B------:R-:W-:-:S04]  /*1370*/  FFMA.FTZ R15, R26, R15, 0.083333469927310943604 ;  /* 0x3daaaabd1a0f7423 */ /* 0x000fc8000001000f */
[----:B------:R-:W-:Y:S01]  /*1380*/  FMUL.FTZ R15, R26, R15 ;  /* 0x0000000f1a0f7220 */ /* 0x000fe20000410000 */
[----:B------:R-:W-:-:S03]  /*1390*/  FFMA R26, -R0, R21, R25 ;  /* 0x00000015001a7223 */ /* 0x000fc60000000119 */
[----:B------:R-:W-:Y:S01]  /*13a0*/  FMUL.FTZ R27, R24, R15 ;  /* 0x0000000f181b7220 */ /* 0x000fe20000410000 */
[----:B------:R-:W-:Y:S01]  /*13b0*/  FADD R15, |R16|, |R16| ;  /* 0x40000010100f7221 */ /* 0x000fe20000000200 */
[----:B------:R-:W-:-:S04]  /*13c0*/  FADD R26, R26, R26 ;  /* 0x0000001a1a1a7221 */ /* 0x000fc80000000000 */
[----:B------:R-:W-:Y:S01]  /*13d0*/  FFMA.FTZ R25, R25, -R24, R26 ;  /* 0x8000001819197223 */ /* 0x000fe2000001001a */
[----:B------:R-:W-:Y:S01]  /*13e0*/  @!P2 FSEL R19, R15, RZ, !P0 ;  /* 0x000000ff0f13a208 */ /* 0x000fe20004000000 */
[----:B------:R-:W-:Y:S06]  /*13f0*/  @!P3 BRA `(.L_x_5) ;  /* 0x000000000014b947 */ /* 0x000fec0003800000 */
[----:B------:R-:W-:-:S13]  /*1400*/  FSETP.NAN.FTZ.AND P2, PT, |R16|, |R16|, PT ;  /* 0x400000101000720b */ /* 0x000fda0003f58200 */
[----:B------:R-:W-:Y:S01]  /*1410*/  @P2 FADD R19, |R16|, 1.5 ;  /* 0x3fc0000010132421 */ /* 0x000fe20000000200 */
[----:B------:R-:W-:Y:S06]  /*1420*/  @P2 BRA `(.L_x_5) ;  /* 0x0000000000082947 */ /* 0x000fec0003800000 */
[----:B------:R-:W-:-:S13]  /*1430*/  FSETP.NEU.AND P2, PT, R17, +INF , PT ;  /* 0x7f8000001100780b */ /* 0x000fda0003f4d000 */
[----:B------:R-:W-:-:S07]  /*1440*/  @!P2 MOV R19, 0x7f800000 ;  /* 0x7f8000000013a802 */ /* 0x000fce0000000f00 */
.L_x_5:
[----:B------:R-:W-:Y:S05]  /*1450*/  BSYNC B0 ;  /* 0x0000000000007941 */ /* 0x000fea0003800000 */
.L_x_4:
[----:B------:R-:W-:Y:S01]  /*1460*/  SHF.R.U32.HI R17, RZ, 0x17, R18 ;  /* 0x00000017ff117819 */ /* 0x000fe20000011612 */
[C---:B------:R-:W-:Y:S01]  /*1470*/  FFMA R15, R0.reuse, R21, R27 ;  /* 0x00000015000f7223 */ /* 0x040fe2000000001b */
[C---:B------:R-:W-:Y:S01]  /*1480*/  FMUL.FTZ R25, R0.reuse, R25 ;  /* 0x0000001900197220 */ /* 0x040fe20000410000 */
[----:B------:R-:W-:Y:S01]  /*1490*/  FSETP.NEU.AND P2, PT, |R13|, 1, PT ;  /* 0x3f8000000d00780b */ /* 0x000fe20003f4d200 */
[----:B------:R-:W-:Y:S01]  /*14a0*/  FADD R13, -R5, 1 ;  /* 0x3f800000050d7421 */ /* 0x000fe20000000100 */
[----:B------:R-:W-:Y:S01]  /*14b0*/  I2FP.F32.U32 R17, R17 ;  /* 0x0000001100117245 */ /* 0x000fe20000201000 */
[----:B------:R-:W-:Y:S01]  /*14c0*/  FFMA R24, R0, R21, -R15 ;  /* 0x0000001500187223 */ /* 0x000fe2000000080f */
[----:B------:R-:W-:Y:S01]  /*14d0*/  BSSY B0, `(.L_x_6) ;  /* 0x0000045000007945 */ /* 0x000fe20003800000 */
[----:B------:R-:W-:Y:S01]  /*14e0*/  FADD R10, R10, -R6 ;  /* 0x800000060a0a7221 */ /* 0x000fe20000000000 */
[----:B------:R-:W-:Y:S01]  /*14f0*/  FADD R9, R9, -R5 ;  /* 0x8000000509097221 */ /* 0x000fe20000000000 */
[----:B------:R-:W-:Y:S01]  /*1500*/  FADD R24, R27, R24 ;  /* 0x000000181b187221 */ /* 0x000fe20000000000 */
[----:B------:R-:W-:Y:S01]  /*1510*/  FADD R0, R17, -127 ;  /* 0xc2fe000011007421 */ /* 0x000fe20000000000 */
[----:B------:R-:W-:Y:S01]  /*1520*/  FADD R11, R11, -R7 ;  /* 0x800000070b0b7221 */ /* 0x000fe20000000000 */
[----:B------:R-:W-:Y:S01]  /*1530*/  FADD R8, R8, -R4 ;  /* 0x8000000408087221 */ /* 0x000fe20000000000 */
[----:B------:R-:W-:Y:S01]  /*1540*/  FADD R24, R25, R24 ;  /* 0x0000001819187221 */ /* 0x000fe20000000000 */
[----:B------:R-:W-:-:S03]  /*1550*/  @P1 FADD R0, R0, 1 ;  /* 0x3f80000000001421 */ /* 0x000fc60000000000 */
[C---:B------:R-:W-:Y:S01]  /*1560*/  FADD R26, R15.reuse, R24 ;  /* 0x000000180f1a7221 */ /* 0x040fe20000000000 */
        /* <DEDUP_REMOVED lines=24> */
[----:B------:R-:W-:Y:S01]  /*16f0*/  FSEL R14, R14, R21, P1 ;  /* 0x000000150e0e7208 */ /* 0x000fe20000800000 */
[----:B------:R-:W-:-:S04]  /*1700*/  FADD R21, R18, 1.5 ;  /* 0x3fc0000012157421 */ /* 0x000fc80000000000 */
[----:B------:R-:W-:Y:S01]  /*1710*/  FFMA.FTZ R17, R14, -0.69314718246459960938, R17 ;  /* 0xbf3172180e117823 */ /* 0x000fe20000010011 */
[----:B------:R-:W-:-:S03]  /*1720*/  ISETP.GE.AND P3, PT, R21, 0x7f800000, PT ;  /* 0x7f8000001500780c */ /* 0x000fc60003f66270 */
[C---:B------:R-:W-:Y:S01]  /*1730*/  FFMA.FTZ R17, R14.reuse, 1.9046542121259335545e-09, R17 ;  /* 0x3102e3080e117823 */ /* 0x040fe20000010011 */
[----:B------:R-:W-:-:S03]  /*1740*/  FADD R14, R14, 12583039 ;  /* 0x4b40007f0e0e7421 */ /* 0x000fc60000000000 */
[----:B------:R-:W-:Y:S02]  /*1750*/  FMUL R17, R17, 1.4426950216293334961 ;  /* 0x3fb8aa3b11117820 */ /* 0x000fe40000400000 */
[----:B------:R-:W-:-:S04]  /*1760*/  SHF.L.U32 R14, R14, 0x17, RZ ;  /* 0x000000170e0e7819 */ /* 0x000fc800000006ff */
[----:B------:R-:W1:Y:S02]  /*1770*/  MUFU.EX2 R17, R17 ;  /* 0x0000001100117308 */ /* 0x000e640000000800 */
[----:B-1----:R-:W-:-:S05]  /*1780*/  FMUL R14, R14, R17 ;  /* 0x000000110e0e7220 */ /* 0x002fca0000400000 */
[----:B------:R-:W-:-:S04]  /*1790*/  FSETP.NEU.AND P4, PT, R14, +INF , PT ;  /* 0x7f8000000e00780b */ /* 0x000fc80003f8d000 */
[----:B------:R-:W-:-:S09]  /*17a0*/  ISETP.NE.OR P1, PT, R0, 0x42b17218, !P4 ;  /* 0x42b172180000780c */ /* 0x000fd20006725670 */
[----:B------:R-:W-:Y:S01]  /*17b0*/  @P4 FADD.FTZ R15, R15, -R0 ;  /* 0x800000000f0f4221 */ /* 0x000fe20000010000 */
[----:B------:R-:W-:-:S03]  /*17c0*/  MOV R0, 0x7f800000 ;  /* 0x7f80000000007802 */ /* 0x000fc60000000f00 */
[----:B------:R-:W-:-:S04]  /*17d0*/  @P4 FADD.FTZ R15, R24, R15 ;  /* 0x0000000f180f4221 */ /* 0x000fc80000010000 */
[----:B------:R-:W-:Y:S01]  /*17e0*/  @!P1 FADD R15, R15, 7.62939453125e-06 ;  /* 0x370000000f0f9421 */ /* 0x000fe20000000000 */
[----:B------:R-:W-:Y:S01]  /*17f0*/  FSETP.NEU.AND P1, PT, |R2|, 1, PT ;  /* 0x3f8000000200780b */ /* 0x000fe20003f2d200 */
[----:B------:R-:W-:Y:S02]  /*1800*/  FADD R2, -R6, 1 ;  /* 0x3f80000006027421 */ /* 0x000fe40000000100 */
[----:B------:R-:W-:Y:S01]  /*1810*/  @P4 FFMA.FTZ R0, R14, R15, R14 ;  /* 0x0000000f0e004223 */ /* 0x000fe2000001000e */
[----:B------:R-:W-:Y:S01]  /*1820*/  FSETP.NEU.AND P4, PT, R22, RZ, PT ;  /* 0x000000ff1600720b */ /* 0x000fe20003f8d000 */
[----:B------:R-:W-:-:S04]  /*1830*/  FADD R14, -R4, 1 ;  /* 0x3f800000040e7421 */ /* 0x000fc80000000100 */
[----:B------:R-:W-:Y:S01]  /*1840*/  FMUL R15, R14, 0.75 ;  /* 0x3f4000000e0f7820 */ /* 0x000fe20000400000 */
[----:B------:R-:W-:Y:S01]  /*1850*/  FMUL R14, R13, 0.75 ;  /* 0x3f4000000d0e7820 */ /* 0x000fe20000400000 */
[----:B------:R-:W-:Y:S01]  /*1860*/  FMUL R13, R2, 0.75 ;  /* 0x3f400000020d7820 */ /* 0x000fe20000400000 */
[----:B------:R-:W-:Y:S01]  /*1870*/  FADD R2, |R22|, |R22| ;  /* 0x4000001616027221 */ /* 0x000fe20000000200 */
[----:B------:R-:W-:Y:S01]  /*1880*/  FFMA R15, R4, 0.25, R15 ;  /* 0x3e800000040f7823 */ /* 0x000fe2000000000f */
[----:B------:R-:W-:Y:S01]  /*1890*/  FFMA R5, R5, 0.25, R14 ;  /* 0x3e80000005057823 */ /* 0x000fe2000000000e */
[----:B------:R-:W-:Y:S02]  /*18a0*/  FFMA R6, R6, 0.25, R13 ;  /* 0x3e80000006067823 */ /* 0x000fe4000000000d */
[----:B------:R-:W-:Y:S01]  /*18b0*/  @!P4 FSEL R0, R2, RZ, !P0 ;  /* 0x000000ff0200c208 */ /* 0x000fe20004000000 */
[----:B------:R-:W-:Y:S06]  /*18c0*/  @!P3 BRA `(.L_x_7) ;  /* 0x000000000014b947 */ /* 0x000fec0003800000 */
[----:B------:R-:W-:-:S13]  /*18d0*/  FSETP.NAN.FTZ.AND P0, PT, |R22|, |R22|, PT ;  /* 0x400000161600720b */ /* 0x000fda0003f18200 */
[----:B------:R-:W-:Y:S01]  /*18e0*/  @P0 FADD R0, |R22|, 1.5 ;  /* 0x3fc0000016000421 */ /* 0x000fe20000000200 */
[----:B------:R-:W-:Y:S06]  /*18f0*/  @P0 BRA `(.L_x_7) ;  /* 0x0000000000080947 */ /* 0x000fec0003800000 */
[----:B------:R-:W-:-:S13]  /*1900*/  FSETP.NEU.AND P0, PT, R18, +INF , PT ;  /* 0x7f8000001200780b */ /* 0x000fda0003f0d000 */
[----:B------:R-:W-:-:S07]  /*1910*/  @!P0 MOV R0, 0x7f800000 ;  /* 0x7f80000000008802 */ /* 0x000fce0000000f00 */
.L_x_7:
[----:B------:R-:W-:Y:S05]  /*1920*/  BSYNC B0 ;  /* 0x0000000000007941 */ /* 0x000fea0003800000 */
.L_x_6:
[----:B------:R-:W-:Y:S01]  /*1930*/  FSEL R20, R20, 1, P2 ;  /* 0x3f80000014147808 */ /* 0x000fe20001000000 */
[----:B------:R-:W-:Y:S01]  /*1940*/  FADD R2, -R7, 1 ;  /* 0x3f80000007027421 */ /* 0x000fe20000000100 */
[----:B------:R-:W-:Y:S01]  /*1950*/  FSEL R12, R12, 1, P1 ;  /* 0x3f8000000c0c7808 */ /* 0x000fe20000800000 */
[----:B------:R-:W-:Y:S01]  /*1960*/  FMUL R9, R9, R9 ;  /* 0x0000000909097220 */ /* 0x000fe20000400000 */
[----:B------:R-:W-:Y:S01]  /*1970*/  FSETP.NEU.AND P1, PT, |R16|, 1, PT ;  /* 0x3f8000001000780b */ /* 0x000fe20003f2d200 */
[----:B------:R-:W-:Y:S01]  /*1980*/  FMUL R20, R20, R5 ;  /* 0x0000000514147220 */ /* 0x000fe20000400000 */
[----:B------:R-:W-:Y:S01]  /*1990*/  FSETP.NEU.AND P0, PT, |R22|, 1, PT ;  /* 0x3f8000001600780b */ /* 0x000fe20003f0d200 */
[----:B------:R-:W-:Y:S01]  /*19a0*/  FMUL R15, R12, R15 ;  /* 0x0000000f0c0f7220 */ /* 0x000fe20000400000 */
[----:B------:R-:W-:Y:S01]  /*19b0*/  FSEL R19, R19, 1, P1 ;  /* 0x3f80000013137808 */ /* 0x000fe20000800000 */
[----:B------:R-:W-:Y:S01]  /*19c0*/  FMUL R2, R2, 0.75 ;  /* 0x3f40000002027820 */ /* 0x000fe20000400000 */
[----:B------:R-:W-:Y:S01]  /*19d0*/  FMUL R9, R9, R20 ;  /* 0x0000001409097220 */ /* 0x000fe20000400000 */
[----:B------:R-:W-:Y:S01]  /*19e0*/  FMUL R8, R8, R8 ;  /* 0x0000000808087220 */ /* 0x000fe20000400000 */
[----:B------:R-:W-:Y:S01]  /*19f0*/  FSEL R5, R0, 1, P0 ;  /* 0x3f80000000057808 */ /* 0x000fe20000000000 */
[----:B------:R-:W-:Y:S01]  /*1a00*/  FFMA R2, R7, 0.25, R2 ;  /* 0x3e80000007027823 */ /* 0x000fe20000000002 */
[----:B------:R-:W-:Y:S01]  /*1a10*/  FMUL R19, R6, R19 ;  /* 0x0000001306137220 */ /* 0x000fe20000400000 */
[----:B------:R-:W-:Y:S01]  /*1a20*/  FFMA R9, R8, R15, R9 ;  /* 0x0000000f08097223 */ /* 0x000fe20000000009 */
[----:B------:R-:W-:Y:S01]  /*1a30*/  FMUL R10, R10, R10 ;  /* 0x0000000a0a0a7220 */ /* 0x000fe20000400000 */
[----:B------:R-:W-:Y:S01]  /*1a40*/  FMUL R2, R2, R5 ;  /* 0x0000000502027220 */ /* 0x000fe20000400000 */
[----:B------:R-:W-:Y:S01]  /*1a50*/  FMUL R11, R11, R11 ;  /* 0x0000000b0b0b7220 */ /* 0x000fe20000400000 */
[----:B------:R-:W1:Y:S01]  /*1a60*/  S2UR UR5, SR_CgaCtaId ;  /* 0x00000000000579c3 */ /* 0x000e620000008800 */
[----:B------:R-:W-:Y:S01]  /*1a70*/  FFMA R10, R10, R19, R9 ;  /* 0x000000130a0a7223 */ /* 0x000fe20000000009 */
[C---:B------:R-:W-:Y:S01]  /*1a80*/  LOP3.LUT P0, RZ, R23.reuse, 0x1f, RZ, 0xc0, !PT ;  /* 0x0000001f17ff7812 */ /* 0x040fe2000780c0ff */
[----:B------:R-:W-:Y:S01]  /*1a90*/  UMOV UR4, 0x400 ;  /* 0x0000040000047882 */ /* 0x000fe20000000000 */
[----:B------:R-:W-:Y:S01]  /*1aa0*/  ISETP.GE.AND P1, PT, R23, 0x2, PT ;  /* 0x000000021700780c */ /* 0x000fe20003f26270 */
[----:B------:R-:W-:-:S05]  /*1ab0*/  FFMA R2, R11, R2, R10 ;  /* 0x000000020b027223 */ /* 0x000fca000000000a */
[----:B------:R-:W2:Y:S01]  /*1ac0*/  SHFL.BFLY PT, R5, R2, 0x10, 0x1f ;  /* 0x0e001f0002057f89 */ /* 0x000ea200000e0000 */
[----:B-1----:R-:W-:Y:S01]  /*1ad0*/  UPRMT UR4, UR5, 0x654, UR4 ;  /* 0x0000065405047896 */ /* 0x002fe20008000004 */
[----:B--2---:R-:W-:Y:S01]  /*1ae0*/  FADD R5, R2, R5 ;  /* 0x0000000502057221 */ /* 0x004fe20000000000 */
[----:B------:R-:W-:-:S04]  /*1af0*/  SHF.R.U32.HI R2, RZ, 0x3, R23 ;  /* 0x00000003ff027819 */ /* 0x000fc80000011617 */
[----:B------:R-:W1:Y:S01]  /*1b00*/  SHFL.BFLY PT, R4, R5, 0x8, 0x1f ;  /* 0x0d001f0005047f89 */ /* 0x000e6200000e0000 */
[----:B------:R-:W-:Y:S01]  /*1b10*/  LOP3.LUT R2, R2, 0x4, RZ, 0xc0, !PT ;  /* 0x0000000402027812 */ /* 0x000fe200078ec0ff */
[----:B-1----:R-:W-:-:S05]  /*1b20*/  FADD R4, R5, R4 ;  /* 0x0000000405047221 */ /* 0x002fca0000000000 */
[----:B------:R-:W1:Y:S02]  /*1b30*/  SHFL.BFLY PT, R7, R4, 0x4, 0x1f ;  /* 0x0c801f0004077f89 */ /* 0x000e6400000e0000 */
[----:B-1----:R-:W-:Y:S01]  /*1b40*/  FADD R7, R4, R7 ;  /* 0x0000000704077221 */ /* 0x002fe20000000000 */
[----:B------:R-:W-:-:S04]  /*1b50*/  LOP3.LUT R4, R23, 0x1, RZ, 0xc0, !PT ;  /* 0x0000000117047812 */ /* 0x000fc800078ec0ff */
[----:B------:R-:W1:Y:S02]  /*1b60*/  SHFL.BFLY PT, R6, R7, 0x2, 0x1f ;  /* 0x0c401f0007067f89 */ /* 0x000e6400000e0000 */
[----:B-1----:R-:W-:-:S05]  /*1b70*/  FADD R6, R7, R6 ;  /* 0x0000000607067221 */ /* 0x002fca0000000000 */
[----:B------:R-:W1:Y:S02]  /*1b80*/  SHFL.BFLY PT, R9, R6, 0x1, 0x1f ;  /* 0x0c201f0006097f89 */ /* 0x000e6400000e0000 */
[----:B-1----:R-:W-:-:S05]  /*1b90*/  FADD R9, R6, R9 ;  /* 0x0000000906097221 */ /* 0x002fca0000000000 */
[----:B------:R-:W-:Y:S01]  /*1ba0*/  @!P0 STS [R2+UR4], R9 ;  /* 0x0000000902008988 */ /* 0x000fe20008000804 */
[----:B------:R-:W-:Y:S01]  /*1bb0*/  BAR.SYNC.DEFER_BLOCKING 0x0 ;  /* 0x0000000000007b1d */ /* 0x000fe20000010000 */
[----:B------:R-:W-:-:S04]  /*1bc0*/  ISETP.NE.U32.AND P0, PT, R4, 0x1, PT ;  /* 0x000000010400780c */ /* 0x000fc80003f05070 */
[----:B------:R-:W-:Y:S01]  /*1bd0*/  ISETP.LT.AND P0, PT, R23, 0x2, P0 ;  /* 0x000000021700780c */ /* 0x000fe20000701270 */
[----:B------:R-:W1:Y:S04]  /*1be0*/  @!P1 LDS R0, [R3+UR4] ;  /* 0x0000000403009984 */ /* 0x000e680008000800 */
[----:B-1----:R-:W1:Y:S02]  /*1bf0*/  SHFL.BFLY PT, R5, R0, 0x1, 0x1f ;  /* 0x0c201f0000057f89 */ /* 0x002e6400000e0000 */
[----:B-1----:R-:W-:-:S06]  /*1c00*/  FADD R4, R0, R5 ;  /* 0x0000000500047221 */ /* 0x002fcc0000000000 */
[----:B------:R1:W-:Y:S01]  /*1c10*/  @P0 STS [R3+UR4], R4 ;  /* 0x0000000403000988 */ /* 0x0003e20008000804 */
[----:B------:R-:W-:Y:S01]  /*1c20*/  BAR.SYNC.DEFER_BLOCKING 0x0 ;  /* 0x0000000000007b1d */ /* 0x000fe20000010000 */
[----:B------:R-:W-:-:S05]  /*1c30*/  LOP3.LUT P0, RZ, R23, 0x3f, RZ, 0xc0, !PT ;  /* 0x0000003f17ff7812 */ /* 0x000fca000780c0ff */
[----:B------:R-:W2:Y:S02]  /*1c40*/  LDS R5, [UR4] ;  /* 0x00000004ff057984 */ /* 0x000ea40008000800 */
[----:B------:R-:W-:Y:S06]  /*1c50*/  BAR.SYNC.DEFER_BLOCKING 0x0 ;  /* 0x0000000000007b1d */ /* 0x000fec0000010000 */
[----:B-1----:R-:W-:Y:S05]  /*1c60*/  @P0 EXIT ;  /* 0x000000000000094d */ /* 0x002fea0003800000 */
[----:B------:R-:W0:Y:S01]  /*1c70*/  LDC.64 R2, c[0x0][0x210] ;  /* 0x00008400ff027b82 */ /* 0x000e220000000a00 */
[----:B--2---:R-:W-:-:S04]  /*1c80*/  FADD R5, RZ, R5 ;  /* 0x00000005ff057221 */ /* 0x004fc80000000000 */
[----:B------:R-:W-:-:S05]  /*1c90*/  FMUL R5, R5, 0.00390625 ;  /* 0x3b80000005057820 */ /* 0x000fca0000400000 */
[----:B0-----:R-:W-:Y:S01]  /*1ca0*/  STG.E desc[UR6][R2.64], R5 ;  /* 0x0000000502007986 */ /* 0x001fe2000c101906 */
[----:B------:R-:W-:Y:S05]  /*1cb0*/  EXIT ;  /* 0x000000000000794d */ /* 0x000fea0003800000 */
.L_x_8:
[----:B------:R-:W-:-:S00]  /*1cc0*/  BRA `(.L_x_8) ;  /* 0xfffffffc00fc7947 */ /* 0x000fc0000383ffff */
[----:B------:R-:W-:-:S00]  /*1cd0*/  NOP ;  /* 0x0000000000007918 */ /* 0x000fc00000000000 */
        /* <DEDUP_REMOVED lines=10> */
.L_x_9:


//--------------------- .nv.global.init           --------------------------
	.section	.nv.global.init,"aw",@progbits
.nv.global.init:
	.type		_$_str,@object
	.size		_$_str,(.L_0 - _$_str)
_$_str:
        /*0000*/ 	.byte	0x5f, 0x5f, 0x43, 0x55, 0x44, 0x41, 0x5f, 0x46, 0x54, 0x5a, 0x00
.L_0:


//--------------------- .nv.shared.triton_per_fused_abs_add_mean_mse_loss_mul_pow_rsub_sigmoid_sub_0 --------------------------
	.section	.nv.shared.triton_per_fused_abs_add_mean_mse_loss_mul_pow_rsub_sigmoid_sub_0,"aw",@nobits
	.sectionflags	@""
	.align	16
	.zero		1024


//--------------------- .nv.constant0.triton_per_fused_abs_add_mean_mse_loss_mul_pow_rsub_sigmoid_sub_0 --------------------------
	.section	.nv.constant0.triton_per_fused_abs_add_mean_mse_loss_mul_pow_rsub_sigmoid_sub_0,"a",@progbits
	.sectionflags	@""
	.align	4
.nv.constant0.triton_per_fused_abs_add_mean_mse_loss_mul_pow_rsub_sigmoid_sub_0:
	.zero		556
